//
// Generated by NVIDIA NVVM Compiler
//
// Compiler Build ID: CL-36424714
// Cuda compilation tools, release 13.0, V13.0.88
// Based on NVVM 20.0.0
//

.version 9.0
.target sm_100
.address_size 64

	// .globl	_Z11mandel_cudaPcS_S_ii

.visible .entry _Z11mandel_cudaPcS_S_ii(
	.param .u64 .ptr .align 1 _Z11mandel_cudaPcS_S_ii_param_0,
	.param .u64 .ptr .align 1 _Z11mandel_cudaPcS_S_ii_param_1,
	.param .u64 .ptr .align 1 _Z11mandel_cudaPcS_S_ii_param_2,
	.param .u32 _Z11mandel_cudaPcS_S_ii_param_3,
	.param .u32 _Z11mandel_cudaPcS_S_ii_param_4
)
{


	ret;

}


// ===== COMPILED SASS (sm_100) =====

	.target	sm_100

	.elftype	@"ET_EXEC"


//--------------------- .note.nv.tkinfo           --------------------------
	.section	.note.nv.tkinfo,"",@"SHT_NOTE"
	.sectionflags	@"SHF_NOTE_NV_TKINFO"
	.tkinfo
        /*0018*/ 	.word	0x00000002
        /*0030*/ 	.string	""
        /*0030*/ 	.string	"ptxas"
        /*0030*/ 	.string	"Cuda compilation tools, release 13.0, V13.0.88"
        /*0030*/ 	.string	"Build cuda_13.0.r13.0/compiler.36424714_0"
        /*0030*/ 	.string	"-arch sm_100 -m 64 "



//--------------------- .note.nv.cuinfo           --------------------------
	.section	.note.nv.cuinfo,"",@"SHT_NOTE"
	.sectionflags	@"SHF_NOTE_NV_CUINFO"
        /*0018*/ 	.short	0x0002
        /*001a*/ 	.short	0x0064
        /*001c*/ 	.short	0x0082
	.zero		2


//--------------------- .nv.info                  --------------------------
	.section	.nv.info,"",@"SHT_CUDA_INFO"
	.align	4


	//----- nvinfo : EIATTR_REGCOUNT
	.align		4
        /*0000*/ 	.byte	0x04, 0x2f
        /*0002*/ 	.short	(.L_1 - .L_0)
	.align		4
.L_0:
        /*0004*/ 	.word	index@(_Z11mandel_cudaPcS_S_ii)
        /*0008*/ 	.word	0x00000004


	//----- nvinfo : EIATTR_FRAME_SIZE
	.align		4
.L_1:
        /*000c*/ 	.byte	0x04, 0x11
        /*000e*/ 	.short	(.L_3 - .L_2)
	.align		4
.L_2:
        /*0010*/ 	.word	index@(_Z11mandel_cudaPcS_S_ii)
        /*0014*/ 	.word	0x00000000


	//----- nvinfo : EIATTR_MIN_STACK_SIZE
	.align		4
.L_3:
        /*0018*/ 	.byte	0x04, 0x12
        /*001a*/ 	.short	(.L_5 - .L_4)
	.align		4
.L_4:
        /*001c*/ 	.word	index@(_Z11mandel_cudaPcS_S_ii)
        /*0020*/ 	.word	0x00000000
.L_5:


//--------------------- .nv.compat                --------------------------
	.section	.nv.compat,"",@"SHT_CUDA_COMPAT_INFO"
	.align	4
        /*0000*/ 	.byte	0x02, 0x09, 0x00, 0x00, 0x02, 0x02, 0x01, 0x00, 0x02, 0x05, 0x05, 0x00, 0x03, 0x07, 0x01, 0x01
        /*0010*/ 	.byte	0x02, 0x03, 0x00, 0x00, 0x02, 0x06, 0x01, 0x00, 0x04, 0x0b, 0x08, 0x00, 0x09, 0x00, 0x00, 0x00
        /*0020*/ 	.byte	0x00, 0x00, 0x00, 0x00


//--------------------- .nv.info._Z11mandel_cudaPcS_S_ii --------------------------
	.section	.nv.info._Z11mandel_cudaPcS_S_ii,"",@"SHT_CUDA_INFO"
	.sectionflags	@""
	.align	4


	//----- nvinfo : EIATTR_CUDA_API_VERSION
	.align		4
        /*0000*/ 	.byte	0x04, 0x37
        /*0002*/ 	.short	(.L_7 - .L_6)
.L_6:
        /*0004*/ 	.word	0x00000082


	//----- nvinfo : EIATTR_KPARAM_INFO
	.align		4
.L_7:
        /*0008*/ 	.byte	0x04, 0x17
        /*000a*/ 	.short	(.L_9 - .L_8)
.L_8:
        /*000c*/ 	.word	0x00000000
        /*0010*/ 	.short	0x0004
        /*0012*/ 	.short	0x001c
        /*0014*/ 	.byte	0x00, 0xf0, 0x11, 0x00


	//----- nvinfo : EIATTR_KPARAM_INFO
	.align		4
.L_9:
        /*0018*/ 	.byte	0x04, 0x17
        /*001a*/ 	.short	(.L_11 - .L_10)
.L_10:
        /*001c*/ 	.word	0x00000000
        /*0020*/ 	.short	0x0003
        /*0022*/ 	.short	0x0018
        /*0024*/ 	.byte	0x00, 0xf0, 0x11, 0x00


	//----- nvinfo : EIATTR_KPARAM_INFO
	.align		4
.L_11:
        /*0028*/ 	.byte	0x04, 0x17
        /*002a*/ 	.short	(.L_13 - .L_12)
.L_12:
        /*002c*/ 	.word	0x00000000
        /*0030*/ 	.short	0x0002
        /*0032*/ 	.short	0x0010
        /*0034*/ 	.byte	0x00, 0xf5, 0x21, 0x00


	//----- nvinfo : EIATTR_KPARAM_INFO
	.align		4
.L_13:
        /*0038*/ 	.byte	0x04, 0x17
        /*003a*/ 	.short	(.L_15 - .L_14)
.L_14:
        /*003c*/ 	.word	0x00000000
        /*0040*/ 	.short	0x0001
        /*0042*/ 	.short	0x0008
        /*0044*/ 	.byte	0x00, 0xf5, 0x21, 0x00


	//----- nvinfo : EIATTR_KPARAM_INFO
	.align		4
.L_15:
        /*0048*/ 	.byte	0x04, 0x17
        /*004a*/ 	.short	(.L_17 - .L_16)
.L_16:
        /*004c*/ 	.word	0x00000000
        /*0050*/ 	.short	0x0000
        /*0052*/ 	.short	0x0000
        /*0054*/ 	.byte	0x00, 0xf5, 0x21, 0x00


	//----- nvinfo : EIATTR_SPARSE_MMA_MASK
	.align		4
.L_17:
        /*0058*/ 	.byte	0x03, 0x50
        /*005a*/ 	.short	0x0000


	//----- nvinfo : EIATTR_MAXREG_COUNT
	.align		4
        /*005c*/ 	.byte	0x03, 0x1b
        /*005e*/ 	.short	0x00ff


	//----- nvinfo : EIATTR_MERCURY_ISA_VERSION
	.align		4
        /*0060*/ 	.byte	0x03, 0x5f
        /*0062*/ 	.short	0x0101


	//----- nvinfo : EIATTR_VRC_CTA_INIT_COUNT
	.align		4
        /*0064*/ 	.byte	0x02, 0x4a
	.zero		1
	.zero		1


	//----- nvinfo : EIATTR_EXIT_INSTR_OFFSETS
	.align		4
        /*0068*/ 	.byte	0x04, 0x1c
        /*006a*/ 	.short	(.L_19 - .L_18)


	//   ....[0]....
.L_18:
        /*006c*/ 	.word	0x00000010


	//----- nvinfo : EIATTR_CBANK_PARAM_SIZE
	.align		4
.L_19:
        /*0070*/ 	.byte	0x03, 0x19
        /*0072*/ 	.short	0x0020


	//----- nvinfo : EIATTR_PARAM_CBANK
	.align		4
        /*0074*/ 	.byte	0x04, 0x0a
        /*0076*/ 	.short	(.L_21 - .L_20)
	.align		4
.L_20:
        /*0078*/ 	.word	index@(.nv.constant0._Z11mandel_cudaPcS_S_ii)
        /*007c*/ 	.short	0x0380
        /*007e*/ 	.short	0x0020


	//----- nvinfo : EIATTR_SW_WAR
	.align		4
.L_21:
        /*0080*/ 	.byte	0x04, 0x36
        /*0082*/ 	.short	(.L_23 - .L_22)
.L_22:
        /*0084*/ 	.word	0x00000008
.L_23:


//--------------------- .nv.callgraph             --------------------------
	.section	.nv.callgraph,"",@"SHT_CUDA_CALLGRAPH"
	.align	4
	.sectionentsize	8
	.align		4
        /*0000*/ 	.word	0x00000000
	.align		4
        /*0004*/ 	.word	0xffffffff
	.align		4
        /*0008*/ 	.word	0x00000000
	.align		4
        /*000c*/ 	.word	0xfffffffe
	.align		4
        /*0010*/ 	.word	0x00000000
	.align		4
        /*0014*/ 	.word	0xfffffffd
	.align		4
        /*0018*/ 	.word	0x00000000
	.align		4
        /*001c*/ 	.word	0xfffffffc


//--------------------- .text._Z11mandel_cudaPcS_S_ii --------------------------
	.section	.text._Z11mandel_cudaPcS_S_ii,"ax",@progbits
	.align	128
        .global         _Z11mandel_cudaPcS_S_ii
        .type           _Z11mandel_cudaPcS_S_ii,@function
        .size           _Z11mandel_cudaPcS_S_ii,(.L_x_1 - _Z11mandel_cudaPcS_S_ii)
        .other          _Z11mandel_cudaPcS_S_ii,@"STO_CUDA_ENTRY STV_DEFAULT"
_Z11mandel_cudaPcS_S_ii:
.text._Z11mandel_cudaPcS_S_ii:
[----:B------:R-:W-:Y:S01]  /*0000*/  LDC R1, c[0x0][0x37c] ;  /* 0x0000df00ff017b82 */ /* 0x000fe20000000800 */
[----:B------:R-:W-:Y:S05]  /*0010*/  EXIT ;  /* 0x000000000000794d */ /* 0x000fea0003800000 */
.L_x_0:
[----:B------:R-:W-:-:S00]  /*0020*/  BRA `(.L_x_0) ;  /* 0xfffffffc00fc7947 */ /* 0x000fc0000383ffff */
[----:B------:R-:W-:-:S00]  /*0030*/  NOP ;  /* 0x0000000000007918 */ /* 0x000fc00000000000 */
        /* <DEDUP_REMOVED lines=12> */
.L_x_1:


//--------------------- .nv.shared.reserved.0     --------------------------
	.section	.nv.shared.reserved.0,"aw",@nobits
	.weak		__nv_reservedSMEM_offset_0_alias
	.size		__nv_reservedSMEM_offset_0_alias, 0, 64
	.other		__nv_reservedSMEM_offset_0_alias,@"STO_CUDA_RESERVED_SHARED STV_DEFAULT"
__nv_reservedSMEM_offset_0_alias:
	.zero		0
	.zero		64


//--------------------- .nv.constant0._Z11mandel_cudaPcS_S_ii --------------------------
	.section	.nv.constant0._Z11mandel_cudaPcS_S_ii,"a",@progbits
	.sectionflags	@""
	.align	4
.nv.constant0._Z11mandel_cudaPcS_S_ii:
	.zero		928


//--------------------- SYMBOLS --------------------------

	.type		.nv.reservedSmem.offset0,@object
	.size		.nv.reservedSmem.offset0,0x4
